	.headerflags	@"EF_CUDA_TEXMODE_UNIFIED EF_CUDA_64BIT_ADDRESS EF_CUDA_ACCELERATORS EF_CUDA_SM90 EF_CUDA_VIRTUAL_SM(EF_CUDA_SM90)"
	.elftype	@"ET_EXEC"


//--------------------- .nv.info                  --------------------------
	.section	.nv.info,"",@"SHT_CUDA_INFO"
	.align	4


	//----- nvinfo : EIATTR_REGCOUNT
	.align		4
        /*0000*/ 	.byte	0x04, 0x2f
        /*0002*/ 	.short	(.L_3 - .L_2)
	.align		4
.L_2:
        /*0004*/ 	.word	index@(triton_poi_fused__native_batch_norm_legit_no_training_add_relu_21)
        /*0008*/ 	.word	0x00000020


	//----- nvinfo : EIATTR_MIN_STACK_SIZE
	.align		4
.L_3:
        /*000c*/ 	.byte	0x04, 0x12
        /*000e*/ 	.short	(.L_5 - .L_4)
	.align		4
.L_4:
        /*0010*/ 	.word	index@(triton_poi_fused__native_batch_norm_legit_no_training_add_relu_21)
        /*0014*/ 	.word	0x00000000


	//----- nvinfo : EIATTR_FRAME_SIZE
	.align		4
.L_5:
        /*0018*/ 	.byte	0x04, 0x11
        /*001a*/ 	.short	(.L_7 - .L_6)
	.align		4
.L_6:
        /*001c*/ 	.word	index@(triton_poi_fused__native_batch_norm_legit_no_training_add_relu_21)
        /*0020*/ 	.word	0x00000000


	//----- nvinfo : EIATTR_MIN_STACK_SIZE
	.align		4
.L_7:
        /*0024*/ 	.byte	0x04, 0x12
        /*0026*/ 	.short	(.L_9 - .L_8)
	.align		4
.L_8:
        /*0028*/ 	.word	index@(triton_poi_fused__native_batch_norm_legit_no_training_add_relu_21)
        /*002c*/ 	.word	0x00000000
.L_9:


//--------------------- .nv.info.triton_poi_fused__native_batch_norm_legit_no_training_add_relu_21 --------------------------
	.section	.nv.info.triton_poi_fused__native_batch_norm_legit_no_training_add_relu_21,"",@"SHT_CUDA_INFO"
	.sectionflags	@""
	.align	4


	//----- nvinfo : EIATTR_CUDA_API_VERSION
	.align		4
        /*0000*/ 	.byte	0x04, 0x37
        /*0002*/ 	.short	(.L_11 - .L_10)
.L_10:
        /*0004*/ 	.word	0x0000007c


	//----- nvinfo : EIATTR_KPARAM_INFO
	.align		4
.L_11:
        /*0008*/ 	.byte	0x04, 0x17
        /*000a*/ 	.short	(.L_13 - .L_12)
.L_12:
        /*000c*/ 	.word	0x00000000
        /*0010*/ 	.short	0x000b
        /*0012*/ 	.short	0x0058
        /*0014*/ 	.byte	0x00, 0xf0, 0x11, 0x00


	//----- nvinfo : EIATTR_KPARAM_INFO
	.align		4
.L_13:
        /*0018*/ 	.byte	0x04, 0x17
        /*001a*/ 	.short	(.L_15 - .L_14)
.L_14:
        /*001c*/ 	.word	0x00000000
        /*0020*/ 	.short	0x000a
        /*0022*/ 	.short	0x0050
        /*0024*/ 	.byte	0x00, 0xf4, 0x21, 0x00


	//----- nvinfo : EIATTR_KPARAM_INFO
	.align		4
.L_15:
        /*0028*/ 	.byte	0x04, 0x17
        /*002a*/ 	.short	(.L_17 - .L_16)
.L_16:
        /*002c*/ 	.word	0x00000000
        /*0030*/ 	.short	0x0009
        /*0032*/ 	.short	0x0048
        /*0034*/ 	.byte	0x00, 0xf4, 0x21, 0x00


	//----- nvinfo : EIATTR_KPARAM_INFO
	.align		4
.L_17:
        /*0038*/ 	.byte	0x04, 0x17
        /*003a*/ 	.short	(.L_19 - .L_18)
.L_18:
        /*003c*/ 	.word	0x00000000
        /*0040*/ 	.short	0x0008
        /*0042*/ 	.short	0x0040
        /*0044*/ 	.byte	0x00, 0xf4, 0x21, 0x00


	//----- nvinfo : EIATTR_KPARAM_INFO
	.align		4
.L_19:
        /*0048*/ 	.byte	0x04, 0x17
        /*004a*/ 	.short	(.L_21 - .L_20)
.L_20:
        /*004c*/ 	.word	0x00000000
        /*0050*/ 	.short	0x0007
        /*0052*/ 	.short	0x0038
        /*0054*/ 	.byte	0x00, 0xf4, 0x21, 0x00


	//----- nvinfo : EIATTR_KPARAM_INFO
	.align		4
.L_21:
        /*0058*/ 	.byte	0x04, 0x17
        /*005a*/ 	.short	(.L_23 - .L_22)
.L_22:
        /*005c*/ 	.word	0x00000000
        /*0060*/ 	.short	0x0006
        /*0062*/ 	.short	0x0030
        /*0064*/ 	.byte	0x00, 0xf4, 0x21, 0x00


	//----- nvinfo : EIATTR_KPARAM_INFO
	.align		4
.L_23:
        /*0068*/ 	.byte	0x04, 0x17
        /*006a*/ 	.short	(.L_25 - .L_24)
.L_24:
        /*006c*/ 	.word	0x00000000
        /*0070*/ 	.short	0x0005
        /*0072*/ 	.short	0x0028
        /*0074*/ 	.byte	0x00, 0xf4, 0x21, 0x00


	//----- nvinfo : EIATTR_KPARAM_INFO
	.align		4
.L_25:
        /*0078*/ 	.byte	0x04, 0x17
        /*007a*/ 	.short	(.L_27 - .L_26)
.L_26:
        /*007c*/ 	.word	0x00000000
        /*0080*/ 	.short	0x0004
        /*0082*/ 	.short	0x0020
        /*0084*/ 	.byte	0x00, 0xf4, 0x21, 0x00


	//----- nvinfo : EIATTR_KPARAM_INFO
	.align		4
.L_27:
        /*0088*/ 	.byte	0x04, 0x17
        /*008a*/ 	.short	(.L_29 - .L_28)
.L_28:
        /*008c*/ 	.word	0x00000000
        /*0090*/ 	.short	0x0003
        /*0092*/ 	.short	0x0018
        /*0094*/ 	.byte	0x00, 0xf4, 0x21, 0x00


	//----- nvinfo : EIATTR_KPARAM_INFO
	.align		4
.L_29:
        /*0098*/ 	.byte	0x04, 0x17
        /*009a*/ 	.short	(.L_31 - .L_30)
.L_30:
        /*009c*/ 	.word	0x00000000
        /*00a0*/ 	.short	0x0002
        /*00a2*/ 	.short	0x0010
        /*00a4*/ 	.byte	0x00, 0xf4, 0x21, 0x00


	//----- nvinfo : EIATTR_KPARAM_INFO
	.align		4
.L_31:
        /*00a8*/ 	.byte	0x04, 0x17
        /*00aa*/ 	.short	(.L_33 - .L_32)
.L_32:
        /*00ac*/ 	.word	0x00000000
        /*00b0*/ 	.short	0x0001
        /*00b2*/ 	.short	0x0008
        /*00b4*/ 	.byte	0x00, 0xf4, 0x21, 0x00


	//----- nvinfo : EIATTR_KPARAM_INFO
	.align		4
.L_33:
        /*00b8*/ 	.byte	0x04, 0x17
        /*00ba*/ 	.short	(.L_35 - .L_34)
.L_34:
        /*00bc*/ 	.word	0x00000000
        /*00c0*/ 	.short	0x0000
        /*00c2*/ 	.short	0x0000
        /*00c4*/ 	.byte	0x00, 0xf4, 0x21, 0x00


	//----- nvinfo : EIATTR_SPARSE_MMA_MASK
	.align		4
.L_35:
        /*00c8*/ 	.byte	0x03, 0x50
        /*00ca*/ 	.short	0x0000


	//----- nvinfo : EIATTR_MAXREG_COUNT
	.align		4
        /*00cc*/ 	.byte	0x03, 0x1b
        /*00ce*/ 	.short	0x00ff


	//----- nvinfo : EIATTR_EXIT_INSTR_OFFSETS
	.align		4
        /*00d0*/ 	.byte	0x04, 0x1c
        /*00d2*/ 	.short	(.L_37 - .L_36)


	//   ....[0]....
.L_36:
        /*00d4*/ 	.word	0x00000680


	//----- nvinfo : EIATTR_REQNTID
	.align		4
.L_37:
        /*00d8*/ 	.byte	0x04, 0x10
        /*00da*/ 	.short	(.L_39 - .L_38)
.L_38:
        /*00dc*/ 	.word	0x00000080
        /*00e0*/ 	.word	0x00000001
        /*00e4*/ 	.word	0x00000001


	//----- nvinfo : EIATTR_CBANK_PARAM_SIZE
	.align		4
.L_39:
        /*00e8*/ 	.byte	0x03, 0x19
        /*00ea*/ 	.short	0x005c


	//----- nvinfo : EIATTR_PARAM_CBANK
	.align		4
        /*00ec*/ 	.byte	0x04, 0x0a
        /*00ee*/ 	.short	(.L_41 - .L_40)
	.align		4
.L_40:
        /*00f0*/ 	.word	index@(.nv.constant0.triton_poi_fused__native_batch_norm_legit_no_training_add_relu_21)
        /*00f4*/ 	.short	0x0210
        /*00f6*/ 	.short	0x005c


	//----- nvinfo : EIATTR_SW_WAR
	.align		4
.L_41:
        /*00f8*/ 	.byte	0x04, 0x36
        /*00fa*/ 	.short	(.L_43 - .L_42)
.L_42:
        /*00fc*/ 	.word	0x00000008
.L_43:


//--------------------- .nv.callgraph             --------------------------
	.section	.nv.callgraph,"",@"SHT_CUDA_CALLGRAPH"
	.align	4
	.sectionentsize	8
	.align		4
        /*0000*/ 	.word	0x00000000
	.align		4
        /*0004*/ 	.word	0xffffffff
	.align		4
        /*0008*/ 	.word	0x00000000
	.align		4
        /*000c*/ 	.word	0xfffffffe
	.align		4
        /*0010*/ 	.word	0x00000000
	.align		4
        /*0014*/ 	.word	0xfffffffd
	.align		4
        /*0018*/ 	.word	0x00000000
	.align		4
        /*001c*/ 	.word	0xfffffffc


//--------------------- .nv.constant4             --------------------------
	.section	.nv.constant4,"a",@progbits
	.align	8
	.align		8
.nv.constant4:
        /*0000*/ 	.dword	_$_str
	.align		8
        /*0008*/ 	.dword	_$_str_$_2


//--------------------- .text.triton_poi_fused__native_batch_norm_legit_no_training_add_relu_21 --------------------------
	.section	.text.triton_poi_fused__native_batch_norm_legit_no_training_add_relu_21,"ax",@progbits
	.align	128
        .global         triton_poi_fused__native_batch_norm_legit_no_training_add_relu_21
        .type           triton_poi_fused__native_batch_norm_legit_no_training_add_relu_21,@function
        .size           triton_poi_fused__native_batch_norm_legit_no_training_add_relu_21,(.L_x_1 - triton_poi_fused__native_batch_norm_legit_no_training_add_relu_21)
        .other          triton_poi_fused__native_batch_norm_legit_no_training_add_relu_21,@"STO_CUDA_ENTRY STV_DEFAULT"
triton_poi_fused__native_batch_norm_legit_no_training_add_relu_21:
.text.triton_poi_fused__native_batch_norm_legit_no_training_add_relu_21:
[----:B------:R-:W-:Y:S01]  /*0000*/  LDC R1, c[0x0][0x28] ;  /* 0x00000a00ff017b82 */ /* 0x000fe20000000800 */
[----:B------:R-:W1:Y:S07]  /*0010*/  S2R R0, SR_TID.X ;  /* 0x0000000000007919 */ /* 0x000e6e0000002100 */
[----:B------:R-:W2:Y:S01]  /*0020*/  LDC.64 R6, c[0x0][0x228] ;  /* 0x00008a00ff067b82 */ /* 0x000ea20000000a00 */
[----:B------:R-:W-:Y:S01]  /*0030*/  ULDC.64 UR4, c[0x0][0x208] ;  /* 0x0000820000047ab9 */ /* 0x000fe20000000a00 */
[----:B------:R-:W3:Y:S06]  /*0040*/  S2R R5, SR_CTAID.X ;  /* 0x0000000000057919 */ /* 0x000eec0000002500 */
[----:B------:R-:W4:Y:S08]  /*0050*/  LDC.64 R12, c[0x0][0x218] ;  /* 0x00008600ff0c7b82 */ /* 0x000f300000000a00 */
[----:B------:R-:W5:Y:S08]  /*0060*/  LDC.64 R14, c[0x0][0x240] ;  /* 0x00009000ff0e7b82 */ /* 0x000f700000000a00 */
[----:B------:R-:W4:Y:S01]  /*0070*/  LDC.64 R16, c[0x0][0x220] ;  /* 0x00008800ff107b82 */ /* 0x000f220000000a00 */
[----:B-1----:R-:W-:-:S07]  /*0080*/  SHF.L.U32 R0, R0, 0x1, RZ ;  /* 0x0000000100007819 */ /* 0x002fce00000006ff */
[----:B------:R-:W1:Y:S01]  /*0090*/  LDC.64 R18, c[0x0][0x248] ;  /* 0x00009200ff127b82 */ /* 0x000e620000000a00 */
[----:B---3--:R-:W-:Y:S02]  /*00a0*/  SHF.R.S32.HI R3, RZ, 0x17, R5 ;  /* 0x00000017ff037819 */ /* 0x008fe40000011405 */
[----:B------:R-:W-:Y:S02]  /*00b0*/  LOP3.LUT R0, R0, 0xfe, RZ, 0xc0, !PT ;  /* 0x000000fe00007812 */ /* 0x000fe400078ec0ff */
[----:B------:R-:W-:-:S03]  /*00c0*/  SGXT R3, R3, 0x1 ;  /* 0x000000010303781a */ /* 0x000fc60000000200 */
[----:B------:R-:W3:Y:S01]  /*00d0*/  LDC.64 R8, c[0x0][0x238] ;  /* 0x00008e00ff087b82 */ /* 0x000ee20000000a00 */
[----:B------:R-:W-:-:S04]  /*00e0*/  LEA R0, R5, R0, 0x8 ;  /* 0x0000000005007211 */ /* 0x000fc800078e40ff */
[----:B------:R-:W-:-:S03]  /*00f0*/  LEA.HI R4, R3, R0, RZ, 0x9 ;  /* 0x0000000003047211 */ /* 0x000fc600078f48ff */
[----:B------:R-:W1:Y:S01]  /*0100*/  LDC.64 R2, c[0x0][0x250] ;  /* 0x00009400ff027b82 */ /* 0x000e620000000a00 */
[----:B------:R-:W-:-:S04]  /*0110*/  LOP3.LUT R21, R4, 0xfffffe00, RZ, 0xc0, !PT ;  /* 0xfffffe0004157812 */ /* 0x000fc800078ec0ff */
[----:B------:R-:W-:-:S03]  /*0120*/  IADD3 R21, R0, -R21, RZ ;  /* 0x8000001500157210 */ /* 0x000fc60007ffe0ff */
[----:B------:R-:W3:Y:S02]  /*0130*/  LDC.64 R22, c[0x0][0x230] ;  /* 0x00008c00ff167b82 */ /* 0x000ee40000000a00 */
[----:B--2---:R-:W-:-:S06]  /*0140*/  IMAD.WIDE R6, R21, 0x4, R6 ;  /* 0x0000000415067825 */ /* 0x004fcc00078e0206 */
[----:B------:R-:W2:Y:S01]  /*0150*/  LDG.E.EL.64 R6, desc[UR4][R6.64] ;  /* 0x0000000406067981 */ /* 0x000ea2000c2e1b00 */
[----:B------:R-:W3:Y:S01]  /*0160*/  LDC.64 R10, c[0x0][0x258] ;  /* 0x00009600ff0a7b82 */ /* 0x000ee20000000a00 */
[----:B01----:R-:W-:-:S07]  /*0170*/  IMAD.WIDE R2, R21, 0x4, R2 ;  /* 0x0000000415027825 */ /* 0x003fce00078e0202 */
[----:B------:R-:W0:Y:S01]  /*0180*/  LDC.64 R4, c[0x0][0x260] ;  /* 0x00009800ff047b82 */ /* 0x000e220000000a00 */
[----:B------:R-:W2:Y:S01]  /*0190*/  LDG.E.EL.64 R2, desc[UR4][R2.64] ;  /* 0x0000000402027981 */ /* 0x000ea2000c2e1b00 */
[----:B----4-:R-:W-:-:S04]  /*01a0*/  IMAD.WIDE R12, R0, 0x4, R12 ;  /* 0x00000004000c7825 */ /* 0x010fc800078e020c */
[----:B-----5:R-:W-:Y:S02]  /*01b0*/  IMAD.WIDE R14, R0, 0x4, R14 ;  /* 0x00000004000e7825 */ /* 0x020fe400078e020e */
[----:B------:R-:W4:Y:S02]  /*01c0*/  LDG.E.64 R12, desc[UR4][R12.64] ;  /* 0x000000040c0c7981 */ /* 0x000f24000c1e1b00 */
[C---:B------:R-:W-:Y:S02]  /*01d0*/  IMAD.WIDE R16, R21.reuse, 0x4, R16 ;  /* 0x0000000415107825 */ /* 0x040fe400078e0210 */
[----:B------:R-:W5:Y:S02]  /*01e0*/  LDG.E.64 R14, desc[UR4][R14.64] ;  /* 0x000000040e0e7981 */ /* 0x000f64000c1e1b00 */
[C---:B------:R-:W-:Y:S02]  /*01f0*/  IMAD.WIDE R18, R21.reuse, 0x4, R18 ;  /* 0x0000000415127825 */ /* 0x040fe400078e0212 */
[----:B------:R-:W4:Y:S02]  /*0200*/  LDG.E.EL.64 R16, desc[UR4][R16.64] ;  /* 0x0000000410107981 */ /* 0x000f24000c2e1b00 */
[----:B---3--:R-:W-:-:S02]  /*0210*/  IMAD.WIDE R24, R21, 0x4, R8 ;  /* 0x0000000415187825 */ /* 0x008fc400078e0208 */
[----:B------:R-:W5:Y:S02]  /*0220*/  LDG.E.EL.64 R18, desc[UR4][R18.64] ;  /* 0x0000000412127981 */ /* 0x000f64000c2e1b00 */
[----:B------:R-:W-:-:S04]  /*0230*/  IMAD.WIDE R22, R21, 0x4, R22 ;  /* 0x0000000415167825 */ /* 0x000fc800078e0216 */
[C---:B------:R-:W-:Y:S02]  /*0240*/  IMAD.WIDE R10, R21.reuse, 0x4, R10 ;  /* 0x00000004150a7825 */ /* 0x040fe400078e020a */
[----:B------:R-:W3:Y:S02]  /*0250*/  LDG.E.EL.64 R22, desc[UR4][R22.64] ;  /* 0x0000000416167981 */ /* 0x000ee4000c2e1b00 */
[----:B0-----:R-:W-:Y:S02]  /*0260*/  IMAD.WIDE R8, R21, 0x4, R4 ;  /* 0x0000000415087825 */ /* 0x001fe400078e0204 */
[----:B------:R0:W3:Y:S04]  /*0270*/  LDG.E.EL.64 R4, desc[UR4][R24.64] ;  /* 0x0000000418047981 */ /* 0x0000e8000c2e1b00 */
[----:B------:R-:W3:Y:S04]  /*0280*/  LDG.E.EL.64 R10, desc[UR4][R10.64] ;  /* 0x000000040a0a7981 */ /* 0x000ee8000c2e1b00 */
[----:B------:R-:W3:Y:S01]  /*0290*/  LDG.E.EL.64 R8, desc[UR4][R8.64] ;  /* 0x0000000408087981 */ /* 0x000ee2000c2e1b00 */
[----:B--2---:R-:W-:Y:S01]  /*02a0*/  FADD R6, R6, 9.9999997473787516356e-06 ;  /* 0x3727c5ac06067421 */ /* 0x004fe20000000000 */
[----:B------:R-:W-:-:S05]  /*02b0*/  FADD R7, R7, 9.9999997473787516356e-06 ;  /* 0x3727c5ac07077421 */ /* 0x000fca0000000000 */
[----:B------:R-:W1:Y:S01]  /*02c0*/  MUFU.SQRT R6, R6 ;  /* 0x0000000600067308 */ /* 0x000e620000002000 */
[----:B------:R-:W-:Y:S01]  /*02d0*/  FADD R20, R2, 9.9999997473787516356e-06 ;  /* 0x3727c5ac02147421 */ /* 0x000fe20000000000 */
[----:B------:R-:W-:-:S06]  /*02e0*/  FADD R3, R3, 9.9999997473787516356e-06 ;  /* 0x3727c5ac03037421 */ /* 0x000fcc0000000000 */
[----:B------:R-:W2:Y:S08]  /*02f0*/  MUFU.SQRT R21, R7 ;  /* 0x0000000700157308 */ /* 0x000eb00000002000 */
[----:B------:R-:W4:Y:S01]  /*0300*/  MUFU.SQRT R26, R20 ;  /* 0x00000014001a7308 */ /* 0x000f220000002000 */
[----:B-1----:R-:W-:-:S07]  /*0310*/  FSETP.GT.AND P6, PT, R6, 8.50705917302346158658e+37, PT ;  /* 0x7e8000000600780b */ /* 0x002fce0003fc4000 */
[----:B0-----:R-:W0:Y:S01]  /*0320*/  MUFU.SQRT R25, R3 ;  /* 0x0000000300197308 */ /* 0x001e220000002000 */
[----:B------:R-:W-:Y:S01]  /*0330*/  HFMA2.MMA R2, -RZ, RZ, 1.625, 0 ;  /* 0x3e800000ff027435 */ /* 0x000fe200000001ff */
[----:B------:R-:W-:Y:S02]  /*0340*/  FSETP.GEU.AND P5, PT, R6, 1.175494350822287508e-38, PT ;  /* 0x008000000600780b */ /* 0x000fe40003fae000 */
[C---:B--2---:R-:W-:Y:S02]  /*0350*/  FSETP.GT.AND P4, PT, R21.reuse, 8.50705917302346158658e+37, PT ;  /* 0x7e8000001500780b */ /* 0x044fe40003f84000 */
[C---:B----4-:R-:W-:Y:S02]  /*0360*/  FSETP.GT.AND P3, PT, R26.reuse, 8.50705917302346158658e+37, PT ;  /* 0x7e8000001a00780b */ /* 0x050fe40003f64000 */
[----:B------:R-:W-:Y:S01]  /*0370*/  FSETP.GEU.AND P0, PT, R26, 1.175494350822287508e-38, PT ;  /* 0x008000001a00780b */ /* 0x000fe20003f0e000 */
[----:B------:R-:W-:Y:S01]  /*0380*/  @P6 FMUL R6, R6, 0.25 ;  /* 0x3e80000006066820 */ /* 0x000fe20000400000 */
[----:B------:R-:W-:-:S02]  /*0390*/  FSETP.GEU.AND P2, PT, R21, 1.175494350822287508e-38, PT ;  /* 0x008000001500780b */ /* 0x000fc40003f4e000 */
[C---:B0-----:R-:W-:Y:S02]  /*03a0*/  FSETP.GT.AND P1, PT, R25.reuse, 8.50705917302346158658e+37, PT ;  /* 0x7e8000001900780b */ /* 0x041fe40003f24000 */
[----:B------:R-:W-:Y:S02]  /*03b0*/  FSEL R3, R2, 1, P6 ;  /* 0x3f80000002037808 */ /* 0x000fe40003000000 */
[----:B------:R-:W-:Y:S01]  /*03c0*/  FSETP.GEU.AND P6, PT, R25, 1.175494350822287508e-38, PT ;  /* 0x008000001900780b */ /* 0x000fe20003fce000 */
[----:B------:R-:W-:Y:S02]  /*03d0*/  @!P5 FMUL R6, R6, 16777216 ;  /* 0x4b8000000606d820 */ /* 0x000fe40000400000 */
[----:B------:R-:W-:Y:S01]  /*03e0*/  @P3 FMUL R26, R26, 0.25 ;  /* 0x3e8000001a1a3820 */ /* 0x000fe20000400000 */
[----:B------:R-:W-:Y:S01]  /*03f0*/  @P4 FMUL R21, R21, 0.25 ;  /* 0x3e80000015154820 */ /* 0x000fe20000400000 */
[----:B------:R-:W0:Y:S02]  /*0400*/  MUFU.RCP R20, R6 ;  /* 0x0000000600147308 */ /* 0x000e240000001000 */
[----:B------:R-:W-:Y:S01]  /*0410*/  @!P0 FMUL R26, R26, 16777216 ;  /* 0x4b8000001a1a8820 */ /* 0x000fe20000400000 */
[----:B------:R-:W-:Y:S01]  /*0420*/  @!P2 FMUL R21, R21, 16777216 ;  /* 0x4b8000001515a820 */ /* 0x000fe20000400000 */
[----:B------:R-:W-:-:S04]  /*0430*/  @P1 FMUL R25, R25, 0.25 ;  /* 0x3e80000019191820 */ /* 0x000fc80000400000 */
[----:B------:R-:W-:Y:S01]  /*0440*/  @!P6 FMUL R25, R25, 16777216 ;  /* 0x4b8000001919e820 */ /* 0x000fe20000400000 */
[----:B------:R-:W1:Y:S01]  /*0450*/  MUFU.RCP R7, R26 ;  /* 0x0000001a00077308 */ /* 0x000e620000001000 */
[----:B------:R-:W-:Y:S01]  /*0460*/  @!P5 FMUL R3, R3, 16777216 ;  /* 0x4b8000000303d820 */ /* 0x000fe20000400000 */
[----:B------:R-:W-:-:S06]  /*0470*/  FSEL R28, R2, 1, P3 ;  /* 0x3f800000021c7808 */ /* 0x000fcc0001800000 */
[----:B------:R-:W2:Y:S01]  /*0480*/  MUFU.RCP R21, R21 ;  /* 0x0000001500157308 */ /* 0x000ea20000001000 */
[----:B------:R-:W-:-:S07]  /*0490*/  FSEL R24, R2, 1, P4 ;  /* 0x3f80000002187808 */ /* 0x000fce0002000000 */
[----:B------:R-:W4:Y:S01]  /*04a0*/  MUFU.RCP R6, R25 ;  /* 0x0000001900067308 */ /* 0x000f220000001000 */
[----:B------:R-:W-:Y:S01]  /*04b0*/  FSEL R27, R2, 1, P1 ;  /* 0x3f800000021b7808 */ /* 0x000fe20000800000 */
[----:B0-----:R-:W-:Y:S01]  /*04c0*/  FMUL R20, R20, R3 ;  /* 0x0000000314147220 */ /* 0x001fe20000400000 */
[----:B------:R-:W-:Y:S01]  /*04d0*/  @!P0 FMUL R28, R28, 16777216 ;  /* 0x4b8000001c1c8820 */ /* 0x000fe20000400000 */
[----:B------:R-:W0:Y:S01]  /*04e0*/  LDC.64 R2, c[0x0][0x210] ;  /* 0x00008400ff027b82 */ /* 0x000e220000000a00 */
[----:B------:R-:W-:Y:S01]  /*04f0*/  @!P2 FMUL R24, R24, 16777216 ;  /* 0x4b8000001818a820 */ /* 0x000fe20000400000 */
[----:B------:R-:W-:Y:S01]  /*0500*/  @!P6 FMUL R27, R27, 16777216 ;  /* 0x4b8000001b1be820 */ /* 0x000fe20000400000 */
[----:B-1----:R-:W-:Y:S01]  /*0510*/  FMUL R7, R7, R28 ;  /* 0x0000001c07077220 */ /* 0x002fe20000400000 */
[----:B------:R-:W-:Y:S01]  /*0520*/  FADD R29, R12, -R16 ;  /* 0x800000100c1d7221 */ /* 0x000fe20000000000 */
[----:B-----5:R-:W-:Y:S01]  /*0530*/  FADD R14, R14, -R18 ;  /* 0x800000120e0e7221 */ /* 0x020fe20000000000 */
[----:B--2---:R-:W-:Y:S01]  /*0540*/  FMUL R21, R21, R24 ;  /* 0x0000001815157220 */ /* 0x004fe20000400000 */
[----:B------:R-:W-:Y:S01]  /*0550*/  FADD R12, R13, -R17 ;  /* 0x800000110d0c7221 */ /* 0x000fe20000000000 */
[----:B------:R-:W-:Y:S01]  /*0560*/  FADD R15, R15, -R19 ;  /* 0x800000130f0f7221 */ /* 0x000fe20000000000 */
[----:B------:R-:W-:Y:S01]  /*0570*/  FMUL R29, R20, R29 ;  /* 0x0000001d141d7220 */ /* 0x000fe20000400000 */
[----:B------:R-:W-:Y:S01]  /*0580*/  FMUL R7, R7, R14 ;  /* 0x0000000e07077220 */ /* 0x000fe20000400000 */
[----:B----4-:R-:W-:Y:S01]  /*0590*/  FMUL R6, R6, R27 ;  /* 0x0000001b06067220 */ /* 0x010fe20000400000 */
[----:B------:R-:W-:Y:S01]  /*05a0*/  FMUL R12, R21, R12 ;  /* 0x0000000c150c7220 */ /* 0x000fe20000400000 */
[----:B---3--:R-:W-:Y:S01]  /*05b0*/  FFMA R4, R22, R29, R4 ;  /* 0x0000001d16047223 */ /* 0x008fe20000000004 */
[----:B------:R-:W-:Y:S01]  /*05c0*/  FFMA R7, R10, R7, R8 ;  /* 0x000000070a077223 */ /* 0x000fe20000000008 */
[----:B------:R-:W-:Y:S01]  /*05d0*/  FMUL R6, R6, R15 ;  /* 0x0000000f06067220 */ /* 0x000fe20000400000 */
[----:B------:R-:W-:-:S03]  /*05e0*/  FFMA R5, R23, R12, R5 ;  /* 0x0000000c17057223 */ /* 0x000fc60000000005 */
[----:B------:R-:W-:Y:S01]  /*05f0*/  FFMA R6, R11, R6, R9 ;  /* 0x000000060b067223 */ /* 0x000fe20000000009 */
[C---:B------:R-:W-:Y:S01]  /*0600*/  FSETP.GEU.AND P0, PT, R4.reuse, -R7, PT ;  /* 0x800000070400720b */ /* 0x040fe20003f0e000 */
[----:B------:R-:W-:Y:S02]  /*0610*/  FADD R4, R4, R7 ;  /* 0x0000000704047221 */ /* 0x000fe40000000000 */
[C---:B------:R-:W-:Y:S01]  /*0620*/  FADD R7, R5.reuse, R6 ;  /* 0x0000000605077221 */ /* 0x040fe20000000000 */
[----:B------:R-:W-:Y:S01]  /*0630*/  FSETP.GEU.AND P1, PT, R5, -R6, PT ;  /* 0x800000060500720b */ /* 0x000fe20003f2e000 */
[----:B0-----:R-:W-:Y:S01]  /*0640*/  IMAD.WIDE R2, R0, 0x4, R2 ;  /* 0x0000000400027825 */ /* 0x001fe200078e0202 */
[----:B------:R-:W-:Y:S02]  /*0650*/  FSEL R4, R4, RZ, P0 ;  /* 0x000000ff04047208 */ /* 0x000fe40000000000 */
[----:B------:R-:W-:-:S05]  /*0660*/  FSEL R5, R7, RZ, P1 ;  /* 0x000000ff07057208 */ /* 0x000fca0000800000 */
[----:B------:R-:W-:Y:S01]  /*0670*/  STG.E.64 desc[UR4][R2.64], R4 ;  /* 0x0000000402007986 */ /* 0x000fe2000c101b04 */
[----:B------:R-:W-:Y:S05]  /*0680*/  EXIT ;  /* 0x000000000000794d */ /* 0x000fea0003800000 */
.L_x_0:
[----:B------:R-:W-:-:S00]  /*0690*/  BRA `(.L_x_0) ;  /* 0xfffffffc00fc7947 */ /* 0x000fc0000383ffff */
[----:B------:R-:W-:-:S00]  /*06a0*/  NOP ;  /* 0x0000000000007918 */ /* 0x000fc00000000000 */
        /* <DEDUP_REMOVED lines=13> */
.L_x_1:


//--------------------- .nv.global.init           --------------------------
	.section	.nv.global.init,"aw",@progbits
.nv.global.init:
	.type		_$_str,@object
	.size		_$_str,(_$_str_$_2 - _$_str)
_$_str:
        /*0000*/ 	.byte	0x5f, 0x5f, 0x43, 0x55, 0x44, 0x41, 0x5f, 0x46, 0x54, 0x5a, 0x00
	.type		_$_str_$_2,@object
	.size		_$_str_$_2,(.L_1 - _$_str_$_2)
_$_str_$_2:
        /*000b*/ 	.byte	0x5f, 0x5f, 0x43, 0x55, 0x44, 0x41, 0x5f, 0x50, 0x52, 0x45, 0x43, 0x5f, 0x53, 0x51, 0x52, 0x54
        /*001b*/ 	.byte	0x00
.L_1:


//--------------------- .nv.constant0.triton_poi_fused__native_batch_norm_legit_no_training_add_relu_21 --------------------------
	.section	.nv.constant0.triton_poi_fused__native_batch_norm_legit_no_training_add_relu_21,"a",@progbits
	.sectionflags	@""
	.align	4
.nv.constant0.triton_poi_fused__native_batch_norm_legit_no_training_add_relu_21:
	.zero		620
